	.headerflags	@"EF_CUDA_TEXMODE_UNIFIED EF_CUDA_64BIT_ADDRESS EF_CUDA_SM86 EF_CUDA_VIRTUAL_SM(EF_CUDA_SM86)"
	.elftype	@"ET_EXEC"


//--------------------- .nv.info                  --------------------------
	.section	.nv.info,"",@"SHT_CUDA_INFO"
	.align	4


	//----- nvinfo : EIATTR_REGCOUNT
	.align		4
        /*0000*/ 	.byte	0x04, 0x2f
        /*0002*/ 	.short	(.L_1 - .L_0)
	.align		4
.L_0:
        /*0004*/ 	.word	index@(power)
        /*0008*/ 	.word	0x0000000e


	//----- nvinfo : EIATTR_FRAME_SIZE
	.align		4
.L_1:
        /*000c*/ 	.byte	0x04, 0x11
        /*000e*/ 	.short	(.L_3 - .L_2)
	.align		4
.L_2:
        /*0010*/ 	.word	index@(power)
        /*0014*/ 	.word	0x00000000


	//----- nvinfo : EIATTR_MIN_STACK_SIZE
	.align		4
.L_3:
        /*0018*/ 	.byte	0x04, 0x12
        /*001a*/ 	.short	(.L_5 - .L_4)
	.align		4
.L_4:
        /*001c*/ 	.word	index@(power)
        /*0020*/ 	.word	0x00000000
.L_5:


//--------------------- .nv.info.power            --------------------------
	.section	.nv.info.power,"",@"SHT_CUDA_INFO"
	.sectionflags	@""
	.align	4


	//----- nvinfo : EIATTR_CUDA_API_VERSION
	.align		4
        /*0000*/ 	.byte	0x04, 0x37
        /*0002*/ 	.short	(.L_7 - .L_6)
.L_6:
        /*0004*/ 	.word	0x0000007e


	//----- nvinfo : EIATTR_SW2861232_WAR
	.align		4
.L_7:
        /*0008*/ 	.byte	0x01, 0x35
	.zero		2


	//----- nvinfo : EIATTR_PARAM_CBANK
	.align		4
        /*000c*/ 	.byte	0x04, 0x0a
        /*000e*/ 	.short	(.L_9 - .L_8)
	.align		4
.L_8:
        /*0010*/ 	.word	index@(.nv.constant0.power)
        /*0014*/ 	.short	0x0160
        /*0016*/ 	.short	0x0010


	//----- nvinfo : EIATTR_CBANK_PARAM_SIZE
	.align		4
.L_9:
        /*0018*/ 	.byte	0x03, 0x19
        /*001a*/ 	.short	0x0010


	//----- nvinfo : EIATTR_KPARAM_INFO
	.align		4
        /*001c*/ 	.byte	0x04, 0x17
        /*001e*/ 	.short	(.L_11 - .L_10)
.L_10:
        /*0020*/ 	.word	0x00000000
        /*0024*/ 	.short	0x0002
        /*0026*/ 	.short	0x000c
        /*0028*/ 	.byte	0x00, 0xf0, 0x11, 0x00


	//----- nvinfo : EIATTR_KPARAM_INFO
	.align		4
.L_11:
        /*002c*/ 	.byte	0x04, 0x17
        /*002e*/ 	.short	(.L_13 - .L_12)
.L_12:
        /*0030*/ 	.word	0x00000000
        /*0034*/ 	.short	0x0001
        /*0036*/ 	.short	0x0008
        /*0038*/ 	.byte	0x00, 0xf0, 0x11, 0x00


	//----- nvinfo : EIATTR_KPARAM_INFO
	.align		4
.L_13:
        /*003c*/ 	.byte	0x04, 0x17
        /*003e*/ 	.short	(.L_15 - .L_14)
.L_14:
        /*0040*/ 	.word	0x00000000
        /*0044*/ 	.short	0x0000
        /*0046*/ 	.short	0x0000
        /*0048*/ 	.byte	0x00, 0xf0, 0x21, 0x00


	//----- nvinfo : EIATTR_MAXREG_COUNT
	.align		4
.L_15:
        /*004c*/ 	.byte	0x03, 0x1b
        /*004e*/ 	.short	0x00ff


	//----- nvinfo : EIATTR_EXIT_INSTR_OFFSETS
	.align		4
        /*0050*/ 	.byte	0x04, 0x1c
        /*0052*/ 	.short	(.L_17 - .L_16)


	//   ....[0]....
.L_16:
        /*0054*/ 	.word	0x00000050


	//   ....[1]....
        /*0058*/ 	.word	0x00000690


	//----- nvinfo : EIATTR_CRS_STACK_SIZE
	.align		4
.L_17:
        /*005c*/ 	.byte	0x04, 0x1e
        /*005e*/ 	.short	(.L_19 - .L_18)
.L_18:
        /*0060*/ 	.word	0x00000000
.L_19:


//--------------------- .nv.callgraph             --------------------------
	.section	.nv.callgraph,"",@"SHT_CUDA_CALLGRAPH"
	.align	4
	.sectionentsize	8
	.align		4
        /*0000*/ 	.word	0x00000000
	.align		4
        /*0004*/ 	.word	0xffffffff
	.align		4
        /*0008*/ 	.word	0x00000000
	.align		4
        /*000c*/ 	.word	0xfffffffe
	.align		4
        /*0010*/ 	.word	0x00000000
	.align		4
        /*0014*/ 	.word	0xfffffffd
	.align		4
        /*0018*/ 	.word	0x00000000
	.align		4
        /*001c*/ 	.word	0xfffffffc


//--------------------- .nv.rel.action            --------------------------
	.section	.nv.rel.action,"",@"SHT_CUDA_RELOCINFO"
	.align	8
	.sectionentsize	8
        /*0000*/ 	.byte	0x73, 0x00, 0x00, 0x00, 0x00, 0x00, 0x00, 0x00, 0x00, 0x00, 0x00, 0x11, 0x25, 0x00, 0x05, 0x36


//--------------------- .nv.constant0.power       --------------------------
	.section	.nv.constant0.power,"a",@progbits
	.sectionflags	@""
	.align	4
.nv.constant0.power:
	.zero		368


//--------------------- .text.power               --------------------------
	.section	.text.power,"ax",@progbits
	.sectioninfo	@"SHI_REGISTERS=14"
	.align	128
        .global         power
        .type           power,@function
        .size           power,(.L_x_4 - power)
        .other          power,@"STO_CUDA_ENTRY STV_DEFAULT"
power:
.text.power:
[----:B------:R-:W-:Y:S02]  /*0000*/  MOV R1, c[0x0][0x28] ;  /* 0x00000a0000017a02 */ /* 0x000fe40000000f00 */
[----:B------:R-:W0:Y:S04]  /*0010*/  S2R R2, SR_TID.X ;  /* 0x0000000000027919 */ /* 0x000e280000002100 */
[----:B------:R-:W0:Y:S02]  /*0020*/  S2R R3, SR_CTAID.X ;  /* 0x0000000000037919 */ /* 0x000e240000002500 */
[----:B0-----:R-:W-:-:S05]  /*0030*/  IMAD R2, R3, c[0x0][0x0], R2 ;  /* 0x0000000003027a24 */ /* 0x001fca00078e0202 */
[----:B------:R-:W-:-:S13]  /*0040*/  ISETP.GE.AND P0, PT, R2, c[0x0][0x16c], PT ;  /* 0x00005b0002007a0c */ /* 0x000fda0003f06270 */
[----:B------:R-:W-:Y:S05]  /*0050*/  @P0 EXIT ;  /* 0x000000000000094d */ /* 0x000fea0003800000 */
[----:B------:R-:W-:Y:S01]  /*0060*/  MOV R3, 0x4 ;  /* 0x0000000400037802 */ /* 0x000fe20000000f00 */
[----:B------:R-:W-:-:S04]  /*0070*/  ULDC.64 UR4, c[0x0][0x118] ;  /* 0x0000460000047ab9 */ /* 0x000fc80000000a00 */
[----:B------:R-:W-:-:S05]  /*0080*/  IMAD.WIDE R2, R2, R3, c[0x0][0x160] ;  /* 0x0000580002027625 */ /* 0x000fca00078e0203 */
[----:B------:R-:W2:Y:S01]  /*0090*/  LDG.E R0, [R2.64] ;  /* 0x0000000402007981 */ /* 0x000ea2000c1e1900 */
[----:B------:R-:W-:Y:S01]  /*00a0*/  MOV R10, 0x3a2c32e4 ;  /* 0x3a2c32e4000a7802 */ /* 0x000fe20000000f00 */
[----:B------:R-:W-:Y:S01]  /*00b0*/  BSSY B0, `(.L_x_0) ;  /* 0x000005c000007945 */ /* 0x000fe20003800000 */
[C---:B--2---:R-:W-:Y:S01]  /*00c0*/  FMUL R5, |R0|.reuse, 16777216 ;  /* 0x4b80000000057820 */ /* 0x044fe20000400200 */
[----:B------:R-:W-:-:S04]  /*00d0*/  FSETP.GEU.AND P0, PT, |R0|, 1.175494350822287508e-38, PT ;  /* 0x008000000000780b */ /* 0x000fc80003f0e200 */
[----:B------:R-:W-:-:S04]  /*00e0*/  FSEL R5, R5, |R0|, !P0 ;  /* 0x4000000005057208 */ /* 0x000fc80004000000 */
[----:B------:R-:W-:-:S04]  /*00f0*/  IADD3 R4, R5, -0x3f3504f3, RZ ;  /* 0xc0cafb0d05047810 */ /* 0x000fc80007ffe0ff */
[----:B------:R-:W-:Y:S02]  /*0100*/  LOP3.LUT R6, R4, 0xff800000, RZ, 0xc0, !PT ;  /* 0xff80000004067812 */ /* 0x000fe400078ec0ff */
[----:B------:R-:W-:Y:S02]  /*0110*/  FSEL R4, RZ, -24, P0 ;  /* 0xc1c00000ff047808 */ /* 0x000fe40000000000 */
[----:B------:R-:W-:-:S05]  /*0120*/  IADD3 R5, R5, -R6, RZ ;  /* 0x8000000605057210 */ /* 0x000fca0007ffe0ff */
[C---:B------:R-:W-:Y:S01]  /*0130*/  FADD R8, R5.reuse, 1 ;  /* 0x3f80000005087421 */ /* 0x040fe20000000000 */
[----:B------:R-:W-:Y:S01]  /*0140*/  FADD R7, R5, -1 ;  /* 0xbf80000005077421 */ /* 0x000fe20000000000 */
[----:B------:R-:W-:-:S03]  /*0150*/  I2FP.F32.S32 R5, R6 ;  /* 0x0000000600057245 */ /* 0x000fc60000201400 */
[----:B------:R-:W-:Y:S01]  /*0160*/  FADD R9, R7, R7 ;  /* 0x0000000707097221 */ /* 0x000fe20000000000 */
[----:B------:R-:W0:Y:S01]  /*0170*/  MUFU.RCP R8, R8 ;  /* 0x0000000800087308 */ /* 0x000e220000001000 */
[----:B------:R-:W-:Y:S02]  /*0180*/  FFMA R4, R5, 1.1920928955078125e-07, R4 ;  /* 0x3400000005047823 */ /* 0x000fe40000000004 */
[----:B0-----:R-:W-:-:S04]  /*0190*/  FMUL R9, R8, R9 ;  /* 0x0000000908097220 */ /* 0x001fc80000400000 */
[----:B------:R-:W-:Y:S01]  /*01a0*/  FADD R6, R7, -R9 ;  /* 0x8000000907067221 */ /* 0x000fe20000000000 */
[CC--:B------:R-:W-:Y:S01]  /*01b0*/  FMUL R5, R9.reuse, R9.reuse ;  /* 0x0000000909057220 */ /* 0x0c0fe20000400000 */
[----:B------:R-:W-:Y:S02]  /*01c0*/  FFMA R11, R9, 1.4426950216293334961, R4 ;  /* 0x3fb8aa3b090b7823 */ /* 0x000fe40000000004 */
[----:B------:R-:W-:Y:S01]  /*01d0*/  FADD R6, R6, R6 ;  /* 0x0000000606067221 */ /* 0x000fe20000000000 */
[----:B------:R-:W-:Y:S01]  /*01e0*/  FFMA R10, R5, R10, 0.0032181653659790754318 ;  /* 0x3b52e7db050a7423 */ /* 0x000fe2000000000a */
[----:B------:R-:W-:Y:S02]  /*01f0*/  FADD R4, R4, -R11 ;  /* 0x8000000b04047221 */ /* 0x000fe40000000000 */
[----:B------:R-:W-:Y:S01]  /*0200*/  FFMA R7, R7, -R9, R6 ;  /* 0x8000000907077223 */ /* 0x000fe20000000006 */
[----:B------:R-:W-:Y:S01]  /*0210*/  FFMA R10, R5, R10, 0.018033718690276145935 ;  /* 0x3c93bb73050a7423 */ /* 0x000fe2000000000a */
[----:B------:R-:W-:-:S02]  /*0220*/  FFMA R4, R9, 1.4426950216293334961, R4 ;  /* 0x3fb8aa3b09047823 */ /* 0x000fc40000000004 */
[----:B------:R-:W-:Y:S01]  /*0230*/  FMUL R7, R8, R7 ;  /* 0x0000000708077220 */ /* 0x000fe20000400000 */
[----:B------:R-:W-:-:S03]  /*0240*/  FFMA R10, R5, R10, 0.12022458761930465698 ;  /* 0x3df6384f050a7423 */ /* 0x000fc6000000000a */
[----:B------:R-:W-:Y:S01]  /*0250*/  FFMA R4, R7, 1.4426950216293334961, R4 ;  /* 0x3fb8aa3b07047823 */ /* 0x000fe20000000004 */
[----:B------:R-:W-:-:S03]  /*0260*/  FMUL R10, R5, R10 ;  /* 0x0000000a050a7220 */ /* 0x000fc60000400000 */
[----:B------:R-:W-:Y:S01]  /*0270*/  FFMA R4, R9, 1.9251366722983220825e-08, R4 ;  /* 0x32a55e3409047823 */ /* 0x000fe20000000004 */
[----:B------:R-:W-:-:S04]  /*0280*/  FMUL R5, R10, 3 ;  /* 0x404000000a057820 */ /* 0x000fc80000400000 */
[----:B------:R-:W-:-:S04]  /*0290*/  FFMA R5, R7, R5, R4 ;  /* 0x0000000507057223 */ /* 0x000fc80000000004 */
[----:B------:R-:W-:Y:S01]  /*02a0*/  FFMA R10, R9, R10, R5 ;  /* 0x0000000a090a7223 */ /* 0x000fe20000000005 */
[----:B------:R-:W-:-:S03]  /*02b0*/  MOV R9, 0x391fcb8e ;  /* 0x391fcb8e00097802 */ /* 0x000fc60000000f00 */
[----:B------:R-:W-:-:S04]  /*02c0*/  FADD R4, R11, R10 ;  /* 0x0000000a0b047221 */ /* 0x000fc80000000000 */
[----:B------:R-:W-:Y:S01]  /*02d0*/  FMUL R5, R4, c[0x0][0x168] ;  /* 0x00005a0004057a20 */ /* 0x000fe20000400000 */
[----:B------:R-:W-:-:S03]  /*02e0*/  FADD R11, -R11, R4 ;  /* 0x000000040b0b7221 */ /* 0x000fc60000000100 */
[----:B------:R-:W0:Y:S01]  /*02f0*/  FRND R6, R5 ;  /* 0x0000000500067307 */ /* 0x000e220000201000 */
[----:B------:R-:W-:Y:S01]  /*0300*/  FADD R11, R10, -R11 ;  /* 0x8000000b0a0b7221 */ /* 0x000fe20000000000 */
[----:B------:R-:W-:Y:S01]  /*0310*/  FFMA R4, R4, c[0x0][0x168], -R5 ;  /* 0x00005a0004047a23 */ /* 0x000fe20000000805 */
[C---:B------:R-:W-:Y:S02]  /*0320*/  FSETP.GT.AND P1, PT, |R5|.reuse, 152, PT ;  /* 0x431800000500780b */ /* 0x040fe40003f24200 */
[----:B------:R-:W-:Y:S01]  /*0330*/  FSETP.GEU.AND P2, PT, R5, RZ, PT ;  /* 0x000000ff0500720b */ /* 0x000fe20003f4e000 */
[----:B------:R-:W-:Y:S02]  /*0340*/  FFMA R4, R11, c[0x0][0x168], R4 ;  /* 0x00005a000b047a23 */ /* 0x000fe40000000004 */
[----:B------:R1:W2:Y:S01]  /*0350*/  F2I.NTZ R8, R5 ;  /* 0x0000000500087305 */ /* 0x0002a20000203100 */
[----:B0-----:R-:W-:Y:S01]  /*0360*/  FADD R7, R5, -R6 ;  /* 0x8000000605077221 */ /* 0x001fe20000000000 */
[----:B------:R-:W-:-:S02]  /*0370*/  FSETP.GT.AND P0, PT, R6, RZ, PT ;  /* 0x000000ff0600720b */ /* 0x000fc40003f04000 */
[----:B-1----:R-:W-:Y:S01]  /*0380*/  MOV R5, 0x3f800000 ;  /* 0x3f80000000057802 */ /* 0x002fe20000000f00 */
[----:B------:R-:W-:-:S04]  /*0390*/  FADD R4, R4, R7 ;  /* 0x0000000704047221 */ /* 0x000fc80000000000 */
[----:B------:R-:W-:Y:S01]  /*03a0*/  FFMA R7, R4, R9, 0.0013391353422775864601 ;  /* 0x3aaf85ed04077423 */ /* 0x000fe20000000009 */
[----:B------:R-:W-:Y:S02]  /*03b0*/  SEL R9, RZ, 0x83000000, P0 ;  /* 0x83000000ff097807 */ /* 0x000fe40000000000 */
[----:B------:R-:W-:Y:S01]  /*03c0*/  FSETP.NEU.AND P0, PT, R0, 1, PT ;  /* 0x3f8000000000780b */ /* 0x000fe20003f0d000 */
[C---:B------:R-:W-:Y:S01]  /*03d0*/  FFMA R7, R4.reuse, R7, 0.0096188392490148544312 ;  /* 0x3c1d985604077423 */ /* 0x040fe20000000007 */
[----:B------:R-:W-:Y:S02]  /*03e0*/  IADD3 R6, R9, 0x7f000000, RZ ;  /* 0x7f00000009067810 */ /* 0x000fe40007ffe0ff */
[----:B------:R-:W-:Y:S01]  /*03f0*/  FSETP.EQ.OR P0, PT, RZ, c[0x0][0x168], !P0 ;  /* 0x00005a00ff007a0b */ /* 0x000fe20004702400 */
[----:B------:R-:W-:Y:S01]  /*0400*/  FFMA R7, R4, R7, 0.055503588169813156128 ;  /* 0x3d6357bb04077423 */ /* 0x000fe20000000007 */
[----:B--2---:R-:W-:-:S03]  /*0410*/  LEA R9, R8, -R9, 0x17 ;  /* 0x8000000908097211 */ /* 0x004fc600078eb8ff */
[----:B------:R-:W-:-:S04]  /*0420*/  FFMA R7, R4, R7, 0.24022644758224487305 ;  /* 0x3e75fdec04077423 */ /* 0x000fc80000000007 */
[----:B------:R-:W-:-:S04]  /*0430*/  FFMA R7, R4, R7, 0.69314718246459960938 ;  /* 0x3f31721804077423 */ /* 0x000fc80000000007 */
[----:B------:R-:W-:-:S04]  /*0440*/  FFMA R7, R4, R7, 1 ;  /* 0x3f80000004077423 */ /* 0x000fc80000000007 */
[----:B------:R-:W-:-:S04]  /*0450*/  FMUL R6, R7, R6 ;  /* 0x0000000607067220 */ /* 0x000fc80000400000 */
[----:B------:R-:W-:Y:S01]  /*0460*/  FMUL R6, R6, R9 ;  /* 0x0000000906067220 */ /* 0x000fe20000400000 */
[----:B------:R-:W-:Y:S01]  /*0470*/  @P1 FSEL R6, RZ, +INF , !P2 ;  /* 0x7f800000ff061808 */ /* 0x000fe20005000000 */
[----:B------:R-:W-:Y:S05]  /*0480*/  @P0 BRA `(.L_x_1) ;  /* 0x000001e000000947 */ /* 0x000fea0003800000 */
[----:B------:R-:W-:-:S04]  /*0490*/  MOV R9, c[0x0][0x168] ;  /* 0x00005a0000097a02 */ /* 0x000fc80000000f00 */
[----:B------:R-:W-:-:S04]  /*04a0*/  FSETP.GTU.AND P0, PT, |R9|, +INF , PT ;  /* 0x7f8000000900780b */ /* 0x000fc80003f0c200 */
[----:B------:R-:W-:-:S13]  /*04b0*/  FSETP.GTU.OR P0, PT, |R0|, +INF , P0 ;  /* 0x7f8000000000780b */ /* 0x000fda000070c600 */
[----:B------:R-:W-:Y:S05]  /*04c0*/  @P0 BRA `(.L_x_2) ;  /* 0x0000019000000947 */ /* 0x000fea0003800000 */
[----:B------:R-:W-:Y:S01]  /*04d0*/  FMUL R7, R9, 0.5 ;  /* 0x3f00000009077820 */ /* 0x000fe20000400000 */
[----:B------:R-:W-:-:S04]  /*04e0*/  FSETP.NEU.AND P0, PT, |R0|, +INF , PT ;  /* 0x7f8000000000780b */ /* 0x000fc80003f0d200 */
[----:B------:R-:W-:Y:S01]  /*04f0*/  FSETP.EQ.OR P0, PT, R0, RZ, !P0 ;  /* 0x000000ff0000720b */ /* 0x000fe20004702400 */
[----:B------:R-:W0:Y:S03]  /*0500*/  FRND.TRUNC R7, R7 ;  /* 0x0000000700077307 */ /* 0x000e26000020d000 */
[----:B------:R-:W-:Y:S01]  /*0510*/  FSETP.LEU.OR P1, PT, RZ, c[0x0][0x168], !P0 ;  /* 0x00005a00ff007a0b */ /* 0x000fe2000472b400 */
[----:B0-----:R-:W-:-:S04]  /*0520*/  FADD R4, R7, R7 ;  /* 0x0000000707047221 */ /* 0x001fc80000000000 */
[----:B------:R-:W-:-:S04]  /*0530*/  FADD R8, -R4, c[0x0][0x168] ;  /* 0x00005a0004087621 */ /* 0x000fc80000000100 */
[----:B------:R-:W-:Y:S01]  /*0540*/  @P0 FADD R4, R0, R0 ;  /* 0x0000000000040221 */ /* 0x000fe20000000000 */
[----:B------:R-:W-:-:S04]  /*0550*/  FSETP.NEU.AND P2, PT, |R8|, 1, P0 ;  /* 0x3f8000000800780b */ /* 0x000fc8000074d200 */
[----:B------:R-:W-:-:S09]  /*0560*/  @!P1 LOP3.LUT R4, R4, 0x7f800000, RZ, 0x3c, !PT ;  /* 0x7f80000004049812 */ /* 0x000fd200078e3cff */
[----:B------:R-:W-:-:S04]  /*0570*/  @P2 LOP3.LUT R4, R4, 0x7fffffff, RZ, 0xc0, !PT ;  /* 0x7fffffff04042812 */ /* 0x000fc800078ec0ff */
[----:B------:R-:W-:Y:S01]  /*0580*/  @P0 MOV R5, R4 ;  /* 0x0000000400050202 */ /* 0x000fe20000000f00 */
[----:B------:R-:W-:Y:S05]  /*0590*/  @P0 BRA `(.L_x_1) ;  /* 0x000000d000000947 */ /* 0x000fea0003800000 */
[----:B------:R-:W-:Y:S02]  /*05a0*/  FSETP.NEU.AND P0, PT, |R9|, +INF , PT ;  /* 0x7f8000000900780b */ /* 0x000fe40003f0d200 */
[----:B------:R-:W-:-:S13]  /*05b0*/  FSETP.EQ.AND P1, PT, R0, -1, PT ;  /* 0xbf8000000000780b */ /* 0x000fda0003f22000 */
[----:B------:R-:W-:Y:S05]  /*05c0*/  @!P0 BRA P1, `(.L_x_1) ;  /* 0x000000a000008947 */ /* 0x000fea0000800000 */
[----:B------:R-:W-:Y:S02]  /*05d0*/  FSETP.GEU.AND P0, PT, R0, RZ, PT ;  /* 0x000000ff0000720b */ /* 0x000fe40003f0e000 */
[----:B------:R-:W-:-:S11]  /*05e0*/  MOV R5, R6 ;  /* 0x0000000600057202 */ /* 0x000fd60000000f00 */
[----:B------:R-:W-:Y:S05]  /*05f0*/  @P0 BRA `(.L_x_1) ;  /* 0x0000007000000947 */ /* 0x000fea0003800000 */
[----:B------:R-:W0:Y:S01]  /*0600*/  FRND.FLOOR R0, c[0x0][0x168] ;  /* 0x00005a0000007b07 */ /* 0x000e220000205000 */
[----:B------:R-:W-:-:S04]  /*0610*/  FSETP.NEU.AND P1, PT, |R8|, 1, PT ;  /* 0x3f8000000800780b */ /* 0x000fc80003f2d200 */
[----:B------:R-:W-:Y:S02]  /*0620*/  FSEL R5, -R6, R6, !P1 ;  /* 0x0000000606057208 */ /* 0x000fe40004800100 */
[----:B0-----:R-:W-:-:S04]  /*0630*/  FSETP.NEU.AND P0, PT, R0, c[0x0][0x168], PT ;  /* 0x00005a0000007a0b */ /* 0x001fc80003f0d000 */
[----:B------:R-:W-:Y:S01]  /*0640*/  FSEL R5, R5, +QNAN , !P0 ;  /* 0x7fffffff05057808 */ /* 0x000fe20004000000 */
[----:B------:R-:W-:Y:S05]  /*0650*/  BRA `(.L_x_1) ;  /* 0x0000001000007947 */ /* 0x000fea0003800000 */
.L_x_2:
[----:B------:R-:W-:Y:S02]  /*0660*/  FADD R5, R0, c[0x0][0x168] ;  /* 0x00005a0000057621 */ /* 0x000fe40000000000 */
.L_x_1:
[----:B------:R-:W-:Y:S05]  /*0670*/  BSYNC B0 ;  /* 0x0000000000007941 */ /* 0x000fea0003800000 */
.L_x_0:
[----:B------:R-:W-:Y:S01]  /*0680*/  STG.E [R2.64], R5 ;  /* 0x0000000502007986 */ /* 0x000fe2000c101904 */
[----:B------:R-:W-:Y:S05]  /*0690*/  EXIT ;  /* 0x000000000000794d */ /* 0x000fea0003800000 */
.L_x_3:
[----:B------:R-:W-:-:S00]  /*06a0*/  BRA `(.L_x_3) ;  /* 0xfffffff000007947 */ /* 0x000fc0000383ffff */
[----:B------:R-:W-:-:S00]  /*06b0*/  NOP ;  /* 0x0000000000007918 */ /* 0x000fc00000000000 */
        /* <DEDUP_REMOVED lines=12> */
.L_x_4:
